	.headerflags	@"EF_CUDA_TEXMODE_UNIFIED EF_CUDA_64BIT_ADDRESS EF_CUDA_ACCELERATORS EF_CUDA_SM90 EF_CUDA_VIRTUAL_SM(EF_CUDA_SM90)"
	.elftype	@"ET_EXEC"


//--------------------- .nv.info                  --------------------------
	.section	.nv.info,"",@"SHT_CUDA_INFO"
	.align	4


	//----- nvinfo : EIATTR_REGCOUNT
	.align		4
        /*0000*/ 	.byte	0x04, 0x2f
        /*0002*/ 	.short	(.L_1 - .L_0)
	.align		4
.L_0:
        /*0004*/ 	.word	index@(triton_poi_fused_cat_111)
        /*0008*/ 	.word	0x00000012


	//----- nvinfo : EIATTR_MIN_STACK_SIZE
	.align		4
.L_1:
        /*000c*/ 	.byte	0x04, 0x12
        /*000e*/ 	.short	(.L_3 - .L_2)
	.align		4
.L_2:
        /*0010*/ 	.word	index@(triton_poi_fused_cat_111)
        /*0014*/ 	.word	0x00000000


	//----- nvinfo : EIATTR_FRAME_SIZE
	.align		4
.L_3:
        /*0018*/ 	.byte	0x04, 0x11
        /*001a*/ 	.short	(.L_5 - .L_4)
	.align		4
.L_4:
        /*001c*/ 	.word	index@(triton_poi_fused_cat_111)
        /*0020*/ 	.word	0x00000000


	//----- nvinfo : EIATTR_MIN_STACK_SIZE
	.align		4
.L_5:
        /*0024*/ 	.byte	0x04, 0x12
        /*0026*/ 	.short	(.L_7 - .L_6)
	.align		4
.L_6:
        /*0028*/ 	.word	index@(triton_poi_fused_cat_111)
        /*002c*/ 	.word	0x00000000
.L_7:


//--------------------- .nv.info.triton_poi_fused_cat_111 --------------------------
	.section	.nv.info.triton_poi_fused_cat_111,"",@"SHT_CUDA_INFO"
	.sectionflags	@""
	.align	4


	//----- nvinfo : EIATTR_CUDA_API_VERSION
	.align		4
        /*0000*/ 	.byte	0x04, 0x37
        /*0002*/ 	.short	(.L_9 - .L_8)
.L_8:
        /*0004*/ 	.word	0x0000007c


	//----- nvinfo : EIATTR_KPARAM_INFO
	.align		4
.L_9:
        /*0008*/ 	.byte	0x04, 0x17
        /*000a*/ 	.short	(.L_11 - .L_10)
.L_10:
        /*000c*/ 	.word	0x00000000
        /*0010*/ 	.short	0x0004
        /*0012*/ 	.short	0x0020
        /*0014*/ 	.byte	0x00, 0xf0, 0x11, 0x00


	//----- nvinfo : EIATTR_KPARAM_INFO
	.align		4
.L_11:
        /*0018*/ 	.byte	0x04, 0x17
        /*001a*/ 	.short	(.L_13 - .L_12)
.L_12:
        /*001c*/ 	.word	0x00000000
        /*0020*/ 	.short	0x0003
        /*0022*/ 	.short	0x0018
        /*0024*/ 	.byte	0x00, 0xf4, 0x21, 0x00


	//----- nvinfo : EIATTR_KPARAM_INFO
	.align		4
.L_13:
        /*0028*/ 	.byte	0x04, 0x17
        /*002a*/ 	.short	(.L_15 - .L_14)
.L_14:
        /*002c*/ 	.word	0x00000000
        /*0030*/ 	.short	0x0002
        /*0032*/ 	.short	0x0010
        /*0034*/ 	.byte	0x00, 0xf4, 0x21, 0x00


	//----- nvinfo : EIATTR_KPARAM_INFO
	.align		4
.L_15:
        /*0038*/ 	.byte	0x04, 0x17
        /*003a*/ 	.short	(.L_17 - .L_16)
.L_16:
        /*003c*/ 	.word	0x00000000
        /*0040*/ 	.short	0x0001
        /*0042*/ 	.short	0x0008
        /*0044*/ 	.byte	0x00, 0xf4, 0x21, 0x00


	//----- nvinfo : EIATTR_KPARAM_INFO
	.align		4
.L_17:
        /*0048*/ 	.byte	0x04, 0x17
        /*004a*/ 	.short	(.L_19 - .L_18)
.L_18:
        /*004c*/ 	.word	0x00000000
        /*0050*/ 	.short	0x0000
        /*0052*/ 	.short	0x0000
        /*0054*/ 	.byte	0x00, 0xf4, 0x21, 0x00


	//----- nvinfo : EIATTR_SPARSE_MMA_MASK
	.align		4
.L_19:
        /*0058*/ 	.byte	0x03, 0x50
        /*005a*/ 	.short	0x0000


	//----- nvinfo : EIATTR_MAXREG_COUNT
	.align		4
        /*005c*/ 	.byte	0x03, 0x1b
        /*005e*/ 	.short	0x00ff


	//----- nvinfo : EIATTR_EXIT_INSTR_OFFSETS
	.align		4
        /*0060*/ 	.byte	0x04, 0x1c
        /*0062*/ 	.short	(.L_21 - .L_20)


	//   ....[0]....
.L_20:
        /*0064*/ 	.word	0x000001b0


	//   ....[1]....
        /*0068*/ 	.word	0x000001d0


	//----- nvinfo : EIATTR_REQNTID
	.align		4
.L_21:
        /*006c*/ 	.byte	0x04, 0x10
        /*006e*/ 	.short	(.L_23 - .L_22)
.L_22:
        /*0070*/ 	.word	0x00000080
        /*0074*/ 	.word	0x00000001
        /*0078*/ 	.word	0x00000001


	//----- nvinfo : EIATTR_CBANK_PARAM_SIZE
	.align		4
.L_23:
        /*007c*/ 	.byte	0x03, 0x19
        /*007e*/ 	.short	0x0024


	//----- nvinfo : EIATTR_PARAM_CBANK
	.align		4
        /*0080*/ 	.byte	0x04, 0x0a
        /*0082*/ 	.short	(.L_25 - .L_24)
	.align		4
.L_24:
        /*0084*/ 	.word	index@(.nv.constant0.triton_poi_fused_cat_111)
        /*0088*/ 	.short	0x0210
        /*008a*/ 	.short	0x0024


	//----- nvinfo : EIATTR_SW_WAR
	.align		4
.L_25:
        /*008c*/ 	.byte	0x04, 0x36
        /*008e*/ 	.short	(.L_27 - .L_26)
.L_26:
        /*0090*/ 	.word	0x00000008
.L_27:


//--------------------- .nv.callgraph             --------------------------
	.section	.nv.callgraph,"",@"SHT_CUDA_CALLGRAPH"
	.align	4
	.sectionentsize	8
	.align		4
        /*0000*/ 	.word	0x00000000
	.align		4
        /*0004*/ 	.word	0xffffffff
	.align		4
        /*0008*/ 	.word	0x00000000
	.align		4
        /*000c*/ 	.word	0xfffffffe
	.align		4
        /*0010*/ 	.word	0x00000000
	.align		4
        /*0014*/ 	.word	0xfffffffd
	.align		4
        /*0018*/ 	.word	0x00000000
	.align		4
        /*001c*/ 	.word	0xfffffffc


//--------------------- .text.triton_poi_fused_cat_111 --------------------------
	.section	.text.triton_poi_fused_cat_111,"ax",@progbits
	.align	128
        .global         triton_poi_fused_cat_111
        .type           triton_poi_fused_cat_111,@function
        .size           triton_poi_fused_cat_111,(.L_x_1 - triton_poi_fused_cat_111)
        .other          triton_poi_fused_cat_111,@"STO_CUDA_ENTRY STV_DEFAULT"
triton_poi_fused_cat_111:
.text.triton_poi_fused_cat_111:
[----:B------:R-:W0:Y:S01]  /*0000*/  LDC R1, c[0x0][0x28] ;  /* 0x00000a00ff017b82 */ /* 0x000e220000000800 */
[----:B------:R-:W1:Y:S07]  /*0010*/  S2R R0, SR_TID.X ;  /* 0x0000000000007919 */ /* 0x000e6e0000002100 */
[----:B------:R-:W2:Y:S01]  /*0020*/  LDC.64 R2, c[0x0][0x210] ;  /* 0x00008400ff027b82 */ /* 0x000ea20000000a00 */
[----:B------:R-:W-:Y:S01]  /*0030*/  HFMA2.MMA R13, -RZ, RZ, 0, 0 ;  /* 0x00000000ff0d7435 */ /* 0x000fe200000001ff */
[----:B------:R-:W-:Y:S01]  /*0040*/  ULDC.64 UR4, c[0x0][0x208] ;  /* 0x0000820000047ab9 */ /* 0x000fe20000000a00 */
[----:B------:R-:W3:Y:S05]  /*0050*/  S2R R11, SR_CTAID.X ;  /* 0x00000000000b7919 */ /* 0x000eea0000002500 */
[----:B------:R-:W4:Y:S08]  /*0060*/  LDC.64 R4, c[0x0][0x218] ;  /* 0x00008600ff047b82 */ /* 0x000f300000000a00 */
[----:B------:R-:W5:Y:S08]  /*0070*/  LDC.64 R6, c[0x0][0x220] ;  /* 0x00008800ff067b82 */ /* 0x000f700000000a00 */
[----:B------:R-:W4:Y:S01]  /*0080*/  LDC.64 R8, c[0x0][0x228] ;  /* 0x00008a00ff087b82 */ /* 0x000f220000000a00 */
[----:B-1----:R-:W-:-:S05]  /*0090*/  LOP3.LUT R0, R0, 0x7f, RZ, 0xc0, !PT ;  /* 0x0000007f00007812 */ /* 0x002fca00078ec0ff */
[----:B---3--:R-:W-:-:S04]  /*00a0*/  IMAD R11, R11, 0x80, R0 ;  /* 0x000000800b0b7824 */ /* 0x008fc800078e0200 */
[C---:B--2---:R-:W-:Y:S01]  /*00b0*/  IMAD.WIDE R2, R11.reuse, 0x4, R2 ;  /* 0x000000040b027825 */ /* 0x044fe200078e0202 */
[----:B------:R-:W-:-:S13]  /*00c0*/  ISETP.GE.AND P0, PT, R11, 0x200, PT ;  /* 0x000002000b00780c */ /* 0x000fda0003f06270 */
[----:B------:R4:W2:Y:S01]  /*00d0*/  @!P0 LDG.E R13, desc[UR4][R2.64] ;  /* 0x00000004020d8981 */ /* 0x0008a2000c1e1900 */
[----:B------:R-:W-:-:S04]  /*00e0*/  SHF.R.S32.HI R0, RZ, 0x1f, R11 ;  /* 0x0000001fff007819 */ /* 0x000fc8000001140b */
[----:B------:R-:W-:-:S04]  /*00f0*/  LEA.HI R0, R0, R11, RZ, 0x7 ;  /* 0x0000000b00007211 */ /* 0x000fc800078f38ff */
[----:B------:R-:W-:Y:S02]  /*0100*/  LOP3.LUT R10, R0, 0xffffff80, RZ, 0xc0, !PT ;  /* 0xffffff80000a7812 */ /* 0x000fe400078ec0ff */
[----:B------:R-:W-:-:S03]  /*0110*/  SHF.R.S32.HI R0, RZ, 0x7, R0 ;  /* 0x00000007ff007819 */ /* 0x000fc60000011400 */
[----:B------:R-:W-:-:S04]  /*0120*/  IMAD.IADD R11, R11, 0x1, -R10 ;  /* 0x000000010b0b7824 */ /* 0x000fc800078e0a0a */
[----:B------:R-:W-:-:S04]  /*0130*/  IMAD R11, R0, 0x1180, R11 ;  /* 0x00001180000b7824 */ /* 0x000fc800078e020b */
[----:B----4-:R-:W-:Y:S01]  /*0140*/  IMAD.WIDE R2, R11, 0x4, R4 ;  /* 0x000000040b027825 */ /* 0x010fe200078e0204 */
[----:B------:R-:W-:-:S05]  /*0150*/  IADD3 R15, R10, R11, RZ ;  /* 0x0000000b0a0f7210 */ /* 0x000fca0007ffe0ff */
[----:B-----5:R-:W-:-:S04]  /*0160*/  IMAD.WIDE R4, R15, 0x4, R6 ;  /* 0x000000040f047825 */ /* 0x020fc800078e0206 */
[----:B------:R-:W-:-:S04]  /*0170*/  IMAD.IADD R7, R10, 0x1, R15 ;  /* 0x000000010a077824 */ /* 0x000fc800078e020f */
[----:B0-----:R-:W-:Y:S01]  /*0180*/  IMAD.WIDE R6, R7, 0x4, R8 ;  /* 0x0000000407067825 */ /* 0x001fe200078e0208 */
[----:B--2---:R0:W-:Y:S04]  /*0190*/  @!P0 STG.E desc[UR4][R2.64], R13 ;  /* 0x0000000d02008986 */ /* 0x0041e8000c101904 */
[----:B------:R0:W-:Y:S02]  /*01a0*/  @!P0 STG.E desc[UR4][R4.64], R13 ;  /* 0x0000000d04008986 */ /* 0x0001e4000c101904 */
[----:B0-----:R-:W-:Y:S05]  /*01b0*/  @P0 EXIT ;  /* 0x000000000000094d */ /* 0x001fea0003800000 */
[----:B------:R-:W-:Y:S01]  /*01c0*/  STG.E desc[UR4][R6.64], R13 ;  /* 0x0000000d06007986 */ /* 0x000fe2000c101904 */
[----:B------:R-:W-:Y:S05]  /*01d0*/  EXIT ;  /* 0x000000000000794d */ /* 0x000fea0003800000 */
.L_x_0:
[----:B------:R-:W-:-:S00]  /*01e0*/  BRA `(.L_x_0) ;  /* 0xfffffffc00fc7947 */ /* 0x000fc0000383ffff */
[----:B------:R-:W-:-:S00]  /*01f0*/  NOP ;  /* 0x0000000000007918 */ /* 0x000fc00000000000 */
        /* <DEDUP_REMOVED lines=8> */
.L_x_1:


//--------------------- .nv.constant0.triton_poi_fused_cat_111 --------------------------
	.section	.nv.constant0.triton_poi_fused_cat_111,"a",@progbits
	.sectionflags	@""
	.align	4
.nv.constant0.triton_poi_fused_cat_111:
	.zero		564
